	.headerflags	@"EF_CUDA_TEXMODE_UNIFIED EF_CUDA_64BIT_ADDRESS EF_CUDA_ACCELERATORS EF_CUDA_SM90 EF_CUDA_VIRTUAL_SM(EF_CUDA_SM90)"
	.elftype	@"ET_EXEC"


//--------------------- .nv.info                  --------------------------
	.section	.nv.info,"",@"SHT_CUDA_INFO"
	.align	4


	//----- nvinfo : EIATTR_REGCOUNT
	.align		4
        /*0000*/ 	.byte	0x04, 0x2f
        /*0002*/ 	.short	(.L_3 - .L_2)
	.align		4
.L_2:
        /*0004*/ 	.word	index@(triton_poi_fused__native_batch_norm_legit_no_training_silu_40)
        /*0008*/ 	.word	0x00000013


	//----- nvinfo : EIATTR_MIN_STACK_SIZE
	.align		4
.L_3:
        /*000c*/ 	.byte	0x04, 0x12
        /*000e*/ 	.short	(.L_5 - .L_4)
	.align		4
.L_4:
        /*0010*/ 	.word	index@(triton_poi_fused__native_batch_norm_legit_no_training_silu_40)
        /*0014*/ 	.word	0x00000000


	//----- nvinfo : EIATTR_FRAME_SIZE
	.align		4
.L_5:
        /*0018*/ 	.byte	0x04, 0x11
        /*001a*/ 	.short	(.L_7 - .L_6)
	.align		4
.L_6:
        /*001c*/ 	.word	index@(triton_poi_fused__native_batch_norm_legit_no_training_silu_40)
        /*0020*/ 	.word	0x00000000


	//----- nvinfo : EIATTR_MIN_STACK_SIZE
	.align		4
.L_7:
        /*0024*/ 	.byte	0x04, 0x12
        /*0026*/ 	.short	(.L_9 - .L_8)
	.align		4
.L_8:
        /*0028*/ 	.word	index@(triton_poi_fused__native_batch_norm_legit_no_training_silu_40)
        /*002c*/ 	.word	0x00000000
.L_9:


//--------------------- .nv.info.triton_poi_fused__native_batch_norm_legit_no_training_silu_40 --------------------------
	.section	.nv.info.triton_poi_fused__native_batch_norm_legit_no_training_silu_40,"",@"SHT_CUDA_INFO"
	.sectionflags	@""
	.align	4


	//----- nvinfo : EIATTR_CUDA_API_VERSION
	.align		4
        /*0000*/ 	.byte	0x04, 0x37
        /*0002*/ 	.short	(.L_11 - .L_10)
.L_10:
        /*0004*/ 	.word	0x0000007c


	//----- nvinfo : EIATTR_KPARAM_INFO
	.align		4
.L_11:
        /*0008*/ 	.byte	0x04, 0x17
        /*000a*/ 	.short	(.L_13 - .L_12)
.L_12:
        /*000c*/ 	.word	0x00000000
        /*0010*/ 	.short	0x0006
        /*0012*/ 	.short	0x0030
        /*0014*/ 	.byte	0x00, 0xf0, 0x11, 0x00


	//----- nvinfo : EIATTR_KPARAM_INFO
	.align		4
.L_13:
        /*0018*/ 	.byte	0x04, 0x17
        /*001a*/ 	.short	(.L_15 - .L_14)
.L_14:
        /*001c*/ 	.word	0x00000000
        /*0020*/ 	.short	0x0005
        /*0022*/ 	.short	0x0028
        /*0024*/ 	.byte	0x00, 0xf4, 0x21, 0x00


	//----- nvinfo : EIATTR_KPARAM_INFO
	.align		4
.L_15:
        /*0028*/ 	.byte	0x04, 0x17
        /*002a*/ 	.short	(.L_17 - .L_16)
.L_16:
        /*002c*/ 	.word	0x00000000
        /*0030*/ 	.short	0x0004
        /*0032*/ 	.short	0x0020
        /*0034*/ 	.byte	0x00, 0xf4, 0x21, 0x00


	//----- nvinfo : EIATTR_KPARAM_INFO
	.align		4
.L_17:
        /*0038*/ 	.byte	0x04, 0x17
        /*003a*/ 	.short	(.L_19 - .L_18)
.L_18:
        /*003c*/ 	.word	0x00000000
        /*0040*/ 	.short	0x0003
        /*0042*/ 	.short	0x0018
        /*0044*/ 	.byte	0x00, 0xf4, 0x21, 0x00


	//----- nvinfo : EIATTR_KPARAM_INFO
	.align		4
.L_19:
        /*0048*/ 	.byte	0x04, 0x17
        /*004a*/ 	.short	(.L_21 - .L_20)
.L_20:
        /*004c*/ 	.word	0x00000000
        /*0050*/ 	.short	0x0002
        /*0052*/ 	.short	0x0010
        /*0054*/ 	.byte	0x00, 0xf4, 0x21, 0x00


	//----- nvinfo : EIATTR_KPARAM_INFO
	.align		4
.L_21:
        /*0058*/ 	.byte	0x04, 0x17
        /*005a*/ 	.short	(.L_23 - .L_22)
.L_22:
        /*005c*/ 	.word	0x00000000
        /*0060*/ 	.short	0x0001
        /*0062*/ 	.short	0x0008
        /*0064*/ 	.byte	0x00, 0xf4, 0x21, 0x00


	//----- nvinfo : EIATTR_KPARAM_INFO
	.align		4
.L_23:
        /*0068*/ 	.byte	0x04, 0x17
        /*006a*/ 	.short	(.L_25 - .L_24)
.L_24:
        /*006c*/ 	.word	0x00000000
        /*0070*/ 	.short	0x0000
        /*0072*/ 	.short	0x0000
        /*0074*/ 	.byte	0x00, 0xf4, 0x21, 0x00


	//----- nvinfo : EIATTR_SPARSE_MMA_MASK
	.align		4
.L_25:
        /*0078*/ 	.byte	0x03, 0x50
        /*007a*/ 	.short	0x0000


	//----- nvinfo : EIATTR_MAXREG_COUNT
	.align		4
        /*007c*/ 	.byte	0x03, 0x1b
        /*007e*/ 	.short	0x00ff


	//----- nvinfo : EIATTR_EXIT_INSTR_OFFSETS
	.align		4
        /*0080*/ 	.byte	0x04, 0x1c
        /*0082*/ 	.short	(.L_27 - .L_26)


	//   ....[0]....
.L_26:
        /*0084*/ 	.word	0x000003b0


	//   ....[1]....
        /*0088*/ 	.word	0x000003d0


	//----- nvinfo : EIATTR_REQNTID
	.align		4
.L_27:
        /*008c*/ 	.byte	0x04, 0x10
        /*008e*/ 	.short	(.L_29 - .L_28)
.L_28:
        /*0090*/ 	.word	0x00000080
        /*0094*/ 	.word	0x00000001
        /*0098*/ 	.word	0x00000001


	//----- nvinfo : EIATTR_CBANK_PARAM_SIZE
	.align		4
.L_29:
        /*009c*/ 	.byte	0x03, 0x19
        /*009e*/ 	.short	0x0034


	//----- nvinfo : EIATTR_PARAM_CBANK
	.align		4
        /*00a0*/ 	.byte	0x04, 0x0a
        /*00a2*/ 	.short	(.L_31 - .L_30)
	.align		4
.L_30:
        /*00a4*/ 	.word	index@(.nv.constant0.triton_poi_fused__native_batch_norm_legit_no_training_silu_40)
        /*00a8*/ 	.short	0x0210
        /*00aa*/ 	.short	0x0034


	//----- nvinfo : EIATTR_SW_WAR
	.align		4
.L_31:
        /*00ac*/ 	.byte	0x04, 0x36
        /*00ae*/ 	.short	(.L_33 - .L_32)
.L_32:
        /*00b0*/ 	.word	0x00000008
.L_33:


//--------------------- .nv.callgraph             --------------------------
	.section	.nv.callgraph,"",@"SHT_CUDA_CALLGRAPH"
	.align	4
	.sectionentsize	8
	.align		4
        /*0000*/ 	.word	0x00000000
	.align		4
        /*0004*/ 	.word	0xffffffff
	.align		4
        /*0008*/ 	.word	0x00000000
	.align		4
        /*000c*/ 	.word	0xfffffffe
	.align		4
        /*0010*/ 	.word	0x00000000
	.align		4
        /*0014*/ 	.word	0xfffffffd
	.align		4
        /*0018*/ 	.word	0x00000000
	.align		4
        /*001c*/ 	.word	0xfffffffc


//--------------------- .nv.constant4             --------------------------
	.section	.nv.constant4,"a",@progbits
	.align	8
	.align		8
.nv.constant4:
        /*0000*/ 	.dword	_$_str
	.align		8
        /*0008*/ 	.dword	_$_str_$_2


//--------------------- .text.triton_poi_fused__native_batch_norm_legit_no_training_silu_40 --------------------------
	.section	.text.triton_poi_fused__native_batch_norm_legit_no_training_silu_40,"ax",@progbits
	.align	128
        .global         triton_poi_fused__native_batch_norm_legit_no_training_silu_40
        .type           triton_poi_fused__native_batch_norm_legit_no_training_silu_40,@function
        .size           triton_poi_fused__native_batch_norm_legit_no_training_silu_40,(.L_x_1 - triton_poi_fused__native_batch_norm_legit_no_training_silu_40)
        .other          triton_poi_fused__native_batch_norm_legit_no_training_silu_40,@"STO_CUDA_ENTRY STV_DEFAULT"
triton_poi_fused__native_batch_norm_legit_no_training_silu_40:
.text.triton_poi_fused__native_batch_norm_legit_no_training_silu_40:
[----:B------:R-:W0:Y:S01]  /*0000*/  LDC R1, c[0x0][0x28] ;  /* 0x00000a00ff017b82 */ /* 0x000e220000000800 */
[----:B------:R-:W1:Y:S07]  /*0010*/  S2R R0, SR_TID.X ;  /* 0x0000000000007919 */ /* 0x000e6e0000002100 */
[----:B------:R-:W2:Y:S01]  /*0020*/  LDC.64 R6, c[0x0][0x228] ;  /* 0x00008a00ff067b82 */ /* 0x000ea20000000a00 */
[----:B------:R-:W-:Y:S01]  /*0030*/  CS2R R14, SRZ ;  /* 0x00000000000e7805 */ /* 0x000fe2000001ff00 */
[----:B------:R-:W-:Y:S01]  /*0040*/  ULDC.64 UR4, c[0x0][0x208] ;  /* 0x0000820000047ab9 */ /* 0x000fe20000000a00 */
[----:B------:R-:W3:Y:S05]  /*0050*/  S2R R3, SR_CTAID.X ;  /* 0x0000000000037919 */ /* 0x000eea0000002500 */
[----:B------:R-:W4:Y:S08]  /*0060*/  LDC.64 R4, c[0x0][0x220] ;  /* 0x00008800ff047b82 */ /* 0x000f300000000a00 */
[----:B------:R-:W5:Y:S08]  /*0070*/  LDC.64 R8, c[0x0][0x230] ;  /* 0x00008c00ff087b82 */ /* 0x000f700000000a00 */
[----:B------:R-:W5:Y:S01]  /*0080*/  LDC.64 R10, c[0x0][0x238] ;  /* 0x00008e00ff0a7b82 */ /* 0x000f620000000a00 */
[----:B-1----:R-:W-:-:S02]  /*0090*/  LOP3.LUT R0, R0, 0x7f, RZ, 0xc0, !PT ;  /* 0x0000007f00007812 */ /* 0x002fc400078ec0ff */
[----:B---3--:R-:W-:Y:S02]  /*00a0*/  SHF.R.S32.HI R2, RZ, 0x18, R3 ;  /* 0x00000018ff027819 */ /* 0x008fe40000011403 */
[----:B------:R-:W-:Y:S02]  /*00b0*/  LEA R0, R3, R0, 0x7 ;  /* 0x0000000003007211 */ /* 0x000fe400078e38ff */
[----:B------:R-:W-:Y:S02]  /*00c0*/  SGXT R3, R2, 0x1 ;  /* 0x000000010203781a */ /* 0x000fe40000000200 */
[----:B------:R-:W-:Y:S02]  /*00d0*/  ISETP.GE.AND P0, PT, R0, 0x800, PT ;  /* 0x000008000000780c */ /* 0x000fe40003f06270 */
[----:B------:R-:W-:-:S04]  /*00e0*/  LEA.HI R3, R3, R0, RZ, 0x9 ;  /* 0x0000000003037211 */ /* 0x000fc800078f48ff */
[----:B------:R-:W-:-:S04]  /*00f0*/  LOP3.LUT R3, R3, 0xfffffe00, RZ, 0xc0, !PT ;  /* 0xfffffe0003037812 */ /* 0x000fc800078ec0ff */
[----:B------:R-:W-:Y:S02]  /*0100*/  IADD3 R13, R0, -R3, RZ ;  /* 0x80000003000d7210 */ /* 0x000fe40007ffe0ff */
[----:B------:R-:W1:Y:S03]  /*0110*/  LDC.64 R2, c[0x0][0x218] ;  /* 0x00008600ff027b82 */ /* 0x000e660000000a00 */
[----:B--2---:R-:W-:-:S05]  /*0120*/  IMAD.WIDE R6, R13, 0x4, R6 ;  /* 0x000000040d067825 */ /* 0x004fca00078e0206 */
[----:B------:R5:W2:Y:S01]  /*0130*/  @!P0 LDG.E.EL R14, desc[UR4][R6.64] ;  /* 0x00000004060e8981 */ /* 0x000aa2000c2e1900 */
[----:B------:R-:W-:Y:S01]  /*0140*/  HFMA2.MMA R12, -RZ, RZ, 0, 0 ;  /* 0x00000000ff0c7435 */ /* 0x000fe200000001ff */
[----:B----4-:R-:W-:-:S05]  /*0150*/  IMAD.WIDE R4, R13, 0x4, R4 ;  /* 0x000000040d047825 */ /* 0x010fca00078e0204 */
[----:B------:R-:W3:Y:S01]  /*0160*/  @!P0 LDG.E.EL R15, desc[UR4][R4.64] ;  /* 0x00000004040f8981 */ /* 0x000ee2000c2e1900 */
[----:B-----5:R-:W-:-:S04]  /*0170*/  IMAD.WIDE R6, R13, 0x4, R8 ;  /* 0x000000040d067825 */ /* 0x020fc800078e0208 */
[----:B-1----:R-:W-:-:S04]  /*0180*/  IMAD.WIDE R2, R0, 0x4, R2 ;  /* 0x0000000400027825 */ /* 0x002fc800078e0202 */
[----:B0-----:R-:W-:Y:S01]  /*0190*/  IMAD.WIDE R8, R13, 0x4, R10 ;  /* 0x000000040d087825 */ /* 0x001fe200078e020a */
[----:B------:R0:W3:Y:S01]  /*01a0*/  @!P0 LDG.E R12, desc[UR4][R2.64] ;  /* 0x00000004020c8981 */ /* 0x0000e2000c1e1900 */
[----:B------:R-:W-:-:S06]  /*01b0*/  CS2R R10, SRZ ;  /* 0x00000000000a7805 */ /* 0x000fcc000001ff00 */
[----:B------:R-:W4:Y:S04]  /*01c0*/  @!P0 LDG.E.EL R10, desc[UR4][R6.64] ;  /* 0x00000004060a8981 */ /* 0x000f28000c2e1900 */
[----:B------:R-:W4:Y:S01]  /*01d0*/  @!P0 LDG.E.EL R11, desc[UR4][R8.64] ;  /* 0x00000004080b8981 */ /* 0x000f22000c2e1900 */
[----:B------:R-:W-:Y:S01]  /*01e0*/  MOV R16, 0x3e800000 ;  /* 0x3e80000000107802 */ /* 0x000fe20000000f00 */
[----:B--2---:R-:W-:-:S04]  /*01f0*/  FADD R14, R14, 0.0010000000474974513054 ;  /* 0x3a83126f0e0e7421 */ /* 0x004fc80000000000 */
[----:B------:R-:W1:Y:S02]  /*0200*/  MUFU.SQRT R13, R14 ;  /* 0x0000000e000d7308 */ /* 0x000e640000002000 */
[C---:B-1----:R-:W-:Y:S02]  /*0210*/  FSETP.GT.AND P1, PT, R13.reuse, 8.50705917302346158658e+37, PT ;  /* 0x7e8000000d00780b */ /* 0x042fe40003f24000 */
[----:B------:R-:W-:-:S11]  /*0220*/  FSETP.GEU.AND P2, PT, R13, 1.175494350822287508e-38, PT ;  /* 0x008000000d00780b */ /* 0x000fd60003f4e000 */
[----:B------:R-:W-:-:S04]  /*0230*/  @P1 FMUL R13, R13, 0.25 ;  /* 0x3e8000000d0d1820 */ /* 0x000fc80000400000 */
[----:B------:R-:W-:-:S06]  /*0240*/  @!P2 FMUL R13, R13, 16777216 ;  /* 0x4b8000000d0da820 */ /* 0x000fcc0000400000 */
[----:B------:R-:W1:Y:S01]  /*0250*/  MUFU.RCP R13, R13 ;  /* 0x0000000d000d7308 */ /* 0x000e620000001000 */
[----:B0-----:R-:W-:Y:S01]  /*0260*/  FSEL R2, R16, 1, P1 ;  /* 0x3f80000010027808 */ /* 0x001fe20000800000 */
[----:B---3--:R-:W-:-:S04]  /*0270*/  FADD R12, -R15, R12 ;  /* 0x0000000c0f0c7221 */ /* 0x008fc80000000100 */
[----:B------:R-:W-:-:S04]  /*0280*/  @!P2 FMUL R2, R2, 16777216 ;  /* 0x4b8000000202a820 */ /* 0x000fc80000400000 */
[----:B-1----:R-:W-:-:S04]  /*0290*/  FMUL R3, R13, R2 ;  /* 0x000000020d037220 */ /* 0x002fc80000400000 */
[----:B------:R-:W-:-:S04]  /*02a0*/  FMUL R12, R12, R3 ;  /* 0x000000030c0c7220 */ /* 0x000fc80000400000 */
[----:B----4-:R-:W-:-:S04]  /*02b0*/  FFMA R10, R12, R10, R11 ;  /* 0x0000000a0c0a7223 */ /* 0x010fc8000000000b */
[----:B------:R-:W-:-:S04]  /*02c0*/  FADD R2, RZ, -R10 ;  /* 0x8000000aff027221 */ /* 0x000fc80000000000 */
[----:B------:R-:W-:-:S05]  /*02d0*/  FMUL R4, R2, 1.4426950216293334961 ;  /* 0x3fb8aa3b02047820 */ /* 0x000fca0000400000 */
[----:B------:R-:W-:-:S13]  /*02e0*/  FSETP.GEU.AND P1, PT, R4, -126, PT ;  /* 0xc2fc00000400780b */ /* 0x000fda0003f2e000 */
[----:B------:R-:W-:-:S04]  /*02f0*/  @!P1 FMUL R4, R4, 0.5 ;  /* 0x3f00000004049820 */ /* 0x000fc80000400000 */
[----:B------:R-:W0:Y:S02]  /*0300*/  MUFU.EX2 R2, R4 ;  /* 0x0000000400027308 */ /* 0x000e240000000800 */
[----:B0-----:R-:W-:-:S04]  /*0310*/  @!P1 FMUL R2, R2, R2 ;  /* 0x0000000202029220 */ /* 0x001fc80000400000 */
[----:B------:R-:W-:Y:S02]  /*0320*/  FADD R5, R2, 1 ;  /* 0x3f80000002057421 */ /* 0x000fe40000000000 */
[----:B------:R-:W0:Y:S03]  /*0330*/  LDC.64 R2, c[0x0][0x210] ;  /* 0x00008400ff027b82 */ /* 0x000e260000000a00 */
[----:B------:R-:W-:-:S13]  /*0340*/  FSETP.GT.AND P1, PT, R5, 8.50705917302346158658e+37, PT ;  /* 0x7e8000000500780b */ /* 0x000fda0003f24000 */
[----:B------:R-:W-:-:S06]  /*0350*/  @P1 FMUL R5, R5, 0.25 ;  /* 0x3e80000005051820 */ /* 0x000fcc0000400000 */
[----:B------:R-:W1:Y:S01]  /*0360*/  MUFU.RCP R5, R5 ;  /* 0x0000000500057308 */ /* 0x000e620000001000 */
[----:B------:R-:W-:Y:S01]  /*0370*/  FSEL R6, R16, 1, P1 ;  /* 0x3f80000010067808 */ /* 0x000fe20000800000 */
[----:B0-----:R-:W-:-:S04]  /*0380*/  IMAD.WIDE R2, R0, 0x4, R2 ;  /* 0x0000000400027825 */ /* 0x001fc800078e0202 */
[----:B-1----:R-:W-:-:S04]  /*0390*/  FMUL R7, R5, R6 ;  /* 0x0000000605077220 */ /* 0x002fc80000400000 */
[----:B------:R-:W-:Y:S01]  /*03a0*/  FMUL R7, R10, R7 ;  /* 0x000000070a077220 */ /* 0x000fe20000400000 */
[----:B------:R-:W-:Y:S06]  /*03b0*/  @P0 EXIT ;  /* 0x000000000000094d */ /* 0x000fec0003800000 */
[----:B------:R-:W-:Y:S01]  /*03c0*/  STG.E desc[UR4][R2.64], R7 ;  /* 0x0000000702007986 */ /* 0x000fe2000c101904 */
[----:B------:R-:W-:Y:S05]  /*03d0*/  EXIT ;  /* 0x000000000000794d */ /* 0x000fea0003800000 */
.L_x_0:
[----:B------:R-:W-:-:S00]  /*03e0*/  BRA `(.L_x_0) ;  /* 0xfffffffc00fc7947 */ /* 0x000fc0000383ffff */
[----:B------:R-:W-:-:S00]  /*03f0*/  NOP ;  /* 0x0000000000007918 */ /* 0x000fc00000000000 */
        /* <DEDUP_REMOVED lines=8> */
.L_x_1:


//--------------------- .nv.global.init           --------------------------
	.section	.nv.global.init,"aw",@progbits
.nv.global.init:
	.type		_$_str,@object
	.size		_$_str,(_$_str_$_2 - _$_str)
_$_str:
        /*0000*/ 	.byte	0x5f, 0x5f, 0x43, 0x55, 0x44, 0x41, 0x5f, 0x46, 0x54, 0x5a, 0x00
	.type		_$_str_$_2,@object
	.size		_$_str_$_2,(.L_1 - _$_str_$_2)
_$_str_$_2:
        /*000b*/ 	.byte	0x5f, 0x5f, 0x43, 0x55, 0x44, 0x41, 0x5f, 0x50, 0x52, 0x45, 0x43, 0x5f, 0x53, 0x51, 0x52, 0x54
        /*001b*/ 	.byte	0x00
.L_1:


//--------------------- .nv.constant0.triton_poi_fused__native_batch_norm_legit_no_training_silu_40 --------------------------
	.section	.nv.constant0.triton_poi_fused__native_batch_norm_legit_no_training_silu_40,"a",@progbits
	.sectionflags	@""
	.align	4
.nv.constant0.triton_poi_fused__native_batch_norm_legit_no_training_silu_40:
	.zero		580
